	.headerflags	@"EF_CUDA_TEXMODE_UNIFIED EF_CUDA_64BIT_ADDRESS EF_CUDA_ACCELERATORS EF_CUDA_SM90 EF_CUDA_VIRTUAL_SM(EF_CUDA_SM90)"
	.elftype	@"ET_EXEC"


//--------------------- .nv.info                  --------------------------
	.section	.nv.info,"",@"SHT_CUDA_INFO"
	.align	4


	//----- nvinfo : EIATTR_REGCOUNT
	.align		4
        /*0000*/ 	.byte	0x04, 0x2f
        /*0002*/ 	.short	(.L_3 - .L_2)
	.align		4
.L_2:
        /*0004*/ 	.word	index@(triton_poi_fused__native_batch_norm_legit_no_training_add_relu_17)
        /*0008*/ 	.word	0x00000013


	//----- nvinfo : EIATTR_MIN_STACK_SIZE
	.align		4
.L_3:
        /*000c*/ 	.byte	0x04, 0x12
        /*000e*/ 	.short	(.L_5 - .L_4)
	.align		4
.L_4:
        /*0010*/ 	.word	index@(triton_poi_fused__native_batch_norm_legit_no_training_add_relu_17)
        /*0014*/ 	.word	0x00000000


	//----- nvinfo : EIATTR_FRAME_SIZE
	.align		4
.L_5:
        /*0018*/ 	.byte	0x04, 0x11
        /*001a*/ 	.short	(.L_7 - .L_6)
	.align		4
.L_6:
        /*001c*/ 	.word	index@(triton_poi_fused__native_batch_norm_legit_no_training_add_relu_17)
        /*0020*/ 	.word	0x00000000


	//----- nvinfo : EIATTR_MIN_STACK_SIZE
	.align		4
.L_7:
        /*0024*/ 	.byte	0x04, 0x12
        /*0026*/ 	.short	(.L_9 - .L_8)
	.align		4
.L_8:
        /*0028*/ 	.word	index@(triton_poi_fused__native_batch_norm_legit_no_training_add_relu_17)
        /*002c*/ 	.word	0x00000000
.L_9:


//--------------------- .nv.info.triton_poi_fused__native_batch_norm_legit_no_training_add_relu_17 --------------------------
	.section	.nv.info.triton_poi_fused__native_batch_norm_legit_no_training_add_relu_17,"",@"SHT_CUDA_INFO"
	.sectionflags	@""
	.align	4


	//----- nvinfo : EIATTR_CUDA_API_VERSION
	.align		4
        /*0000*/ 	.byte	0x04, 0x37
        /*0002*/ 	.short	(.L_11 - .L_10)
.L_10:
        /*0004*/ 	.word	0x0000007c


	//----- nvinfo : EIATTR_KPARAM_INFO
	.align		4
.L_11:
        /*0008*/ 	.byte	0x04, 0x17
        /*000a*/ 	.short	(.L_13 - .L_12)
.L_12:
        /*000c*/ 	.word	0x00000000
        /*0010*/ 	.short	0x0007
        /*0012*/ 	.short	0x0038
        /*0014*/ 	.byte	0x00, 0xf0, 0x11, 0x00


	//----- nvinfo : EIATTR_KPARAM_INFO
	.align		4
.L_13:
        /*0018*/ 	.byte	0x04, 0x17
        /*001a*/ 	.short	(.L_15 - .L_14)
.L_14:
        /*001c*/ 	.word	0x00000000
        /*0020*/ 	.short	0x0006
        /*0022*/ 	.short	0x0030
        /*0024*/ 	.byte	0x00, 0xf4, 0x21, 0x00


	//----- nvinfo : EIATTR_KPARAM_INFO
	.align		4
.L_15:
        /*0028*/ 	.byte	0x04, 0x17
        /*002a*/ 	.short	(.L_17 - .L_16)
.L_16:
        /*002c*/ 	.word	0x00000000
        /*0030*/ 	.short	0x0005
        /*0032*/ 	.short	0x0028
        /*0034*/ 	.byte	0x00, 0xf4, 0x21, 0x00


	//----- nvinfo : EIATTR_KPARAM_INFO
	.align		4
.L_17:
        /*0038*/ 	.byte	0x04, 0x17
        /*003a*/ 	.short	(.L_19 - .L_18)
.L_18:
        /*003c*/ 	.word	0x00000000
        /*0040*/ 	.short	0x0004
        /*0042*/ 	.short	0x0020
        /*0044*/ 	.byte	0x00, 0xf4, 0x21, 0x00


	//----- nvinfo : EIATTR_KPARAM_INFO
	.align		4
.L_19:
        /*0048*/ 	.byte	0x04, 0x17
        /*004a*/ 	.short	(.L_21 - .L_20)
.L_20:
        /*004c*/ 	.word	0x00000000
        /*0050*/ 	.short	0x0003
        /*0052*/ 	.short	0x0018
        /*0054*/ 	.byte	0x00, 0xf4, 0x21, 0x00


	//----- nvinfo : EIATTR_KPARAM_INFO
	.align		4
.L_21:
        /*0058*/ 	.byte	0x04, 0x17
        /*005a*/ 	.short	(.L_23 - .L_22)
.L_22:
        /*005c*/ 	.word	0x00000000
        /*0060*/ 	.short	0x0002
        /*0062*/ 	.short	0x0010
        /*0064*/ 	.byte	0x00, 0xf4, 0x21, 0x00


	//----- nvinfo : EIATTR_KPARAM_INFO
	.align		4
.L_23:
        /*0068*/ 	.byte	0x04, 0x17
        /*006a*/ 	.short	(.L_25 - .L_24)
.L_24:
        /*006c*/ 	.word	0x00000000
        /*0070*/ 	.short	0x0001
        /*0072*/ 	.short	0x0008
        /*0074*/ 	.byte	0x00, 0xf4, 0x21, 0x00


	//----- nvinfo : EIATTR_KPARAM_INFO
	.align		4
.L_25:
        /*0078*/ 	.byte	0x04, 0x17
        /*007a*/ 	.short	(.L_27 - .L_26)
.L_26:
        /*007c*/ 	.word	0x00000000
        /*0080*/ 	.short	0x0000
        /*0082*/ 	.short	0x0000
        /*0084*/ 	.byte	0x00, 0xf4, 0x21, 0x00


	//----- nvinfo : EIATTR_SPARSE_MMA_MASK
	.align		4
.L_27:
        /*0088*/ 	.byte	0x03, 0x50
        /*008a*/ 	.short	0x0000


	//----- nvinfo : EIATTR_MAXREG_COUNT
	.align		4
        /*008c*/ 	.byte	0x03, 0x1b
        /*008e*/ 	.short	0x00ff


	//----- nvinfo : EIATTR_EXIT_INSTR_OFFSETS
	.align		4
        /*0090*/ 	.byte	0x04, 0x1c
        /*0092*/ 	.short	(.L_29 - .L_28)


	//   ....[0]....
.L_28:
        /*0094*/ 	.word	0x00000340


	//----- nvinfo : EIATTR_REQNTID
	.align		4
.L_29:
        /*0098*/ 	.byte	0x04, 0x10
        /*009a*/ 	.short	(.L_31 - .L_30)
.L_30:
        /*009c*/ 	.word	0x00000080
        /*00a0*/ 	.word	0x00000001
        /*00a4*/ 	.word	0x00000001


	//----- nvinfo : EIATTR_CBANK_PARAM_SIZE
	.align		4
.L_31:
        /*00a8*/ 	.byte	0x03, 0x19
        /*00aa*/ 	.short	0x003c


	//----- nvinfo : EIATTR_PARAM_CBANK
	.align		4
        /*00ac*/ 	.byte	0x04, 0x0a
        /*00ae*/ 	.short	(.L_33 - .L_32)
	.align		4
.L_32:
        /*00b0*/ 	.word	index@(.nv.constant0.triton_poi_fused__native_batch_norm_legit_no_training_add_relu_17)
        /*00b4*/ 	.short	0x0210
        /*00b6*/ 	.short	0x003c


	//----- nvinfo : EIATTR_SW_WAR
	.align		4
.L_33:
        /*00b8*/ 	.byte	0x04, 0x36
        /*00ba*/ 	.short	(.L_35 - .L_34)
.L_34:
        /*00bc*/ 	.word	0x00000008
.L_35:


//--------------------- .nv.callgraph             --------------------------
	.section	.nv.callgraph,"",@"SHT_CUDA_CALLGRAPH"
	.align	4
	.sectionentsize	8
	.align		4
        /*0000*/ 	.word	0x00000000
	.align		4
        /*0004*/ 	.word	0xffffffff
	.align		4
        /*0008*/ 	.word	0x00000000
	.align		4
        /*000c*/ 	.word	0xfffffffe
	.align		4
        /*0010*/ 	.word	0x00000000
	.align		4
        /*0014*/ 	.word	0xfffffffd
	.align		4
        /*0018*/ 	.word	0x00000000
	.align		4
        /*001c*/ 	.word	0xfffffffc


//--------------------- .nv.constant4             --------------------------
	.section	.nv.constant4,"a",@progbits
	.align	8
	.align		8
.nv.constant4:
        /*0000*/ 	.dword	_$_str
	.align		8
        /*0008*/ 	.dword	_$_str_$_2


//--------------------- .text.triton_poi_fused__native_batch_norm_legit_no_training_add_relu_17 --------------------------
	.section	.text.triton_poi_fused__native_batch_norm_legit_no_training_add_relu_17,"ax",@progbits
	.align	128
        .global         triton_poi_fused__native_batch_norm_legit_no_training_add_relu_17
        .type           triton_poi_fused__native_batch_norm_legit_no_training_add_relu_17,@function
        .size           triton_poi_fused__native_batch_norm_legit_no_training_add_relu_17,(.L_x_1 - triton_poi_fused__native_batch_norm_legit_no_training_add_relu_17)
        .other          triton_poi_fused__native_batch_norm_legit_no_training_add_relu_17,@"STO_CUDA_ENTRY STV_DEFAULT"
triton_poi_fused__native_batch_norm_legit_no_training_add_relu_17:
.text.triton_poi_fused__native_batch_norm_legit_no_training_add_relu_17:
[----:B------:R-:W-:Y:S01]  /*0000*/  LDC R1, c[0x0][0x28] ;  /* 0x00000a00ff017b82 */ /* 0x000fe20000000800 */
[----:B------:R-:W1:Y:S07]  /*0010*/  S2R R0, SR_TID.X ;  /* 0x0000000000007919 */ /* 0x000e6e0000002100 */
[----:B------:R-:W2:Y:S01]  /*0020*/  LDC.64 R8, c[0x0][0x220] ;  /* 0x00008800ff087b82 */ /* 0x000ea20000000a00 */
[----:B------:R-:W-:Y:S01]  /*0030*/  ULDC.64 UR4, c[0x0][0x208] ;  /* 0x0000820000047ab9 */ /* 0x000fe20000000a00 */
[----:B------:R-:W3:Y:S06]  /*0040*/  S2R R3, SR_CTAID.X ;  /* 0x0000000000037919 */ /* 0x000eec0000002500 */
[----:B------:R-:W4:Y:S08]  /*0050*/  LDC.64 R6, c[0x0][0x218] ;  /* 0x00008600ff067b82 */ /* 0x000f300000000a00 */
[----:B------:R-:W5:Y:S08]  /*0060*/  LDC.64 R4, c[0x0][0x210] ;  /* 0x00008400ff047b82 */ /* 0x000f700000000a00 */
[----:B------:R-:W5:Y:S01]  /*0070*/  LDC.64 R10, c[0x0][0x228] ;  /* 0x00008a00ff0a7b82 */ /* 0x000f620000000a00 */
[----:B-1----:R-:W-:-:S07]  /*0080*/  LOP3.LUT R0, R0, 0x7f, RZ, 0xc0, !PT ;  /* 0x0000007f00007812 */ /* 0x002fce00078ec0ff */
[----:B------:R-:W1:Y:S01]  /*0090*/  LDC.64 R12, c[0x0][0x230] ;  /* 0x00008c00ff0c7b82 */ /* 0x000e620000000a00 */
[----:B---3--:R-:W-:Y:S02]  /*00a0*/  SHF.R.S32.HI R2, RZ, 0x18, R3 ;  /* 0x00000018ff027819 */ /* 0x008fe40000011403 */
[----:B------:R-:W-:Y:S02]  /*00b0*/  LEA R0, R3, R0, 0x7 ;  /* 0x0000000003007211 */ /* 0x000fe400078e38ff */
[----:B------:R-:W-:-:S04]  /*00c0*/  SGXT R3, R2, 0x1 ;  /* 0x000000010203781a */ /* 0x000fc80000000200 */
[----:B------:R-:W-:-:S04]  /*00d0*/  LEA.HI R3, R3, R0, RZ, 0x2 ;  /* 0x0000000003037211 */ /* 0x000fc800078f10ff */
[--C-:B------:R-:W-:Y:S02]  /*00e0*/  SHF.R.S32.HI R2, RZ, 0x2, R3.reuse ;  /* 0x00000002ff027819 */ /* 0x100fe40000011403 */
[----:B------:R-:W-:-:S04]  /*00f0*/  SHF.R.S32.HI R3, RZ, 0x1f, R3 ;  /* 0x0000001fff037819 */ /* 0x000fc80000011403 */
[----:B------:R-:W-:-:S04]  /*0100*/  LEA.HI R3, R3, R2, RZ, 0x9 ;  /* 0x0000000203037211 */ /* 0x000fc800078f48ff */
[----:B------:R-:W-:-:S04]  /*0110*/  LOP3.LUT R3, R3, 0xfffffe00, RZ, 0xc0, !PT ;  /* 0xfffffe0003037812 */ /* 0x000fc800078ec0ff */
[----:B------:R-:W-:Y:S02]  /*0120*/  IADD3 R15, R2, -R3, RZ ;  /* 0x80000003020f7210 */ /* 0x000fe40007ffe0ff */
[----:B------:R-:W3:Y:S03]  /*0130*/  LDC.64 R2, c[0x0][0x238] ;  /* 0x00008e00ff027b82 */ /* 0x000ee60000000a00 */
[----:B--2---:R-:W-:-:S05]  /*0140*/  IMAD.WIDE R8, R15, 0x4, R8 ;  /* 0x000000040f087825 */ /* 0x004fca00078e0208 */
[----:B------:R1:W2:Y:S01]  /*0150*/  LDG.E.EL R16, desc[UR4][R8.64] ;  /* 0x0000000408107981 */ /* 0x0002a2000c2e1900 */
[----:B----4-:R-:W-:-:S04]  /*0160*/  IMAD.WIDE R6, R15, 0x4, R6 ;  /* 0x000000040f067825 */ /* 0x010fc800078e0206 */
[C---:B-----5:R-:W-:Y:S02]  /*0170*/  IMAD.WIDE R4, R0.reuse, 0x4, R4 ;  /* 0x0000000400047825 */ /* 0x060fe400078e0204 */
[----:B------:R-:W4:Y:S02]  /*0180*/  LDG.E.EL R7, desc[UR4][R6.64] ;  /* 0x0000000406077981 */ /* 0x000f24000c2e1900 */
[C---:B0-----:R-:W-:Y:S02]  /*0190*/  IMAD.WIDE R10, R15.reuse, 0x4, R10 ;  /* 0x000000040f0a7825 */ /* 0x041fe400078e020a */
[----:B------:R0:W4:Y:S02]  /*01a0*/  LDG.E R14, desc[UR4][R4.64] ;  /* 0x00000004040e7981 */ /* 0x000124000c1e1900 */
[----:B-1----:R-:W-:Y:S02]  /*01b0*/  IMAD.WIDE R8, R15, 0x4, R12 ;  /* 0x000000040f087825 */ /* 0x002fe400078e020c */
[----:B------:R1:W5:Y:S02]  /*01c0*/  LDG.E.EL R10, desc[UR4][R10.64] ;  /* 0x000000040a0a7981 */ /* 0x000364000c2e1900 */
[----:B---3--:R-:W-:-:S02]  /*01d0*/  IMAD.WIDE R2, R0, 0x4, R2 ;  /* 0x0000000400027825 */ /* 0x008fc400078e0202 */
[----:B------:R-:W5:Y:S01]  /*01e0*/  LDG.E.EL R9, desc[UR4][R8.64] ;  /* 0x0000000408097981 */ /* 0x000f62000c2e1900 */
[----:B0-----:R-:W0:Y:S03]  /*01f0*/  LDC.64 R4, c[0x0][0x240] ;  /* 0x00009000ff047b82 */ /* 0x001e260000000a00 */
[----:B------:R-:W3:Y:S01]  /*0200*/  LDG.E R2, desc[UR4][R2.64] ;  /* 0x0000000402027981 */ /* 0x000ee2000c1e1900 */
[----:B-1----:R-:W-:Y:S01]  /*0210*/  HFMA2.MMA R11, -RZ, RZ, 1.625, 0 ;  /* 0x3e800000ff0b7435 */ /* 0x002fe200000001ff */
[----:B--2---:R-:W-:-:S04]  /*0220*/  FADD R16, R16, 9.9999997473787516356e-06 ;  /* 0x3727c5ac10107421 */ /* 0x004fc80000000000 */
[----:B------:R-:W1:Y:S02]  /*0230*/  MUFU.SQRT R12, R16 ;  /* 0x00000010000c7308 */ /* 0x000e640000002000 */
[C---:B-1----:R-:W-:Y:S02]  /*0240*/  FSETP.GT.AND P0, PT, R12.reuse, 8.50705917302346158658e+37, PT ;  /* 0x7e8000000c00780b */ /* 0x042fe40003f04000 */
[----:B------:R-:W-:-:S11]  /*0250*/  FSETP.GEU.AND P1, PT, R12, 1.175494350822287508e-38, PT ;  /* 0x008000000c00780b */ /* 0x000fd60003f2e000 */
[----:B------:R-:W-:-:S04]  /*0260*/  @P0 FMUL R12, R12, 0.25 ;  /* 0x3e8000000c0c0820 */ /* 0x000fc80000400000 */
[----:B------:R-:W-:-:S06]  /*0270*/  @!P1 FMUL R12, R12, 16777216 ;  /* 0x4b8000000c0c9820 */ /* 0x000fcc0000400000 */
[----:B------:R-:W1:Y:S01]  /*0280*/  MUFU.RCP R12, R12 ;  /* 0x0000000c000c7308 */ /* 0x000e620000001000 */
[----:B------:R-:W-:Y:S01]  /*0290*/  FSEL R11, R11, 1, P0 ;  /* 0x3f8000000b0b7808 */ /* 0x000fe20000000000 */
[----:B----4-:R-:W-:-:S04]  /*02a0*/  FADD R7, R14, -R7 ;  /* 0x800000070e077221 */ /* 0x010fc80000000000 */
[----:B------:R-:W-:-:S04]  /*02b0*/  @!P1 FMUL R11, R11, 16777216 ;  /* 0x4b8000000b0b9820 */ /* 0x000fc80000400000 */
[----:B-1----:R-:W-:-:S04]  /*02c0*/  FMUL R6, R12, R11 ;  /* 0x0000000b0c067220 */ /* 0x002fc80000400000 */
[----:B------:R-:W-:-:S04]  /*02d0*/  FMUL R6, R7, R6 ;  /* 0x0000000607067220 */ /* 0x000fc80000400000 */
[----:B-----5:R-:W-:-:S04]  /*02e0*/  FFMA R9, R10, R6, R9 ;  /* 0x000000060a097223 */ /* 0x020fc80000000009 */
[----:B---3--:R-:W-:Y:S01]  /*02f0*/  FADD R6, R2, R9 ;  /* 0x0000000902067221 */ /* 0x008fe20000000000 */
[----:B------:R-:W-:Y:S01]  /*0300*/  FSETP.GEU.AND P0, PT, R9, -R2, PT ;  /* 0x800000020900720b */ /* 0x000fe20003f0e000 */
[----:B0-----:R-:W-:-:S03]  /*0310*/  IMAD.WIDE R2, R0, 0x4, R4 ;  /* 0x0000000400027825 */ /* 0x001fc600078e0204 */
[----:B------:R-:W-:-:S05]  /*0320*/  FSEL R5, R6, RZ, P0 ;  /* 0x000000ff06057208 */ /* 0x000fca0000000000 */
[----:B------:R-:W-:Y:S01]  /*0330*/  STG.E desc[UR4][R2.64], R5 ;  /* 0x0000000502007986 */ /* 0x000fe2000c101904 */
[----:B------:R-:W-:Y:S05]  /*0340*/  EXIT ;  /* 0x000000000000794d */ /* 0x000fea0003800000 */
.L_x_0:
[----:B------:R-:W-:-:S00]  /*0350*/  BRA `(.L_x_0) ;  /* 0xfffffffc00fc7947 */ /* 0x000fc0000383ffff */
[----:B------:R-:W-:-:S00]  /*0360*/  NOP ;  /* 0x0000000000007918 */ /* 0x000fc00000000000 */
        /* <DEDUP_REMOVED lines=9> */
.L_x_1:


//--------------------- .nv.global.init           --------------------------
	.section	.nv.global.init,"aw",@progbits
.nv.global.init:
	.type		_$_str,@object
	.size		_$_str,(_$_str_$_2 - _$_str)
_$_str:
        /*0000*/ 	.byte	0x5f, 0x5f, 0x43, 0x55, 0x44, 0x41, 0x5f, 0x46, 0x54, 0x5a, 0x00
	.type		_$_str_$_2,@object
	.size		_$_str_$_2,(.L_1 - _$_str_$_2)
_$_str_$_2:
        /*000b*/ 	.byte	0x5f, 0x5f, 0x43, 0x55, 0x44, 0x41, 0x5f, 0x50, 0x52, 0x45, 0x43, 0x5f, 0x53, 0x51, 0x52, 0x54
        /*001b*/ 	.byte	0x00
.L_1:


//--------------------- .nv.constant0.triton_poi_fused__native_batch_norm_legit_no_training_add_relu_17 --------------------------
	.section	.nv.constant0.triton_poi_fused__native_batch_norm_legit_no_training_add_relu_17,"a",@progbits
	.sectionflags	@""
	.align	4
.nv.constant0.triton_poi_fused__native_batch_norm_legit_no_training_add_relu_17:
	.zero		588
